//
// Generated by NVIDIA NVVM Compiler
//
// Compiler Build ID: CL-36424714
// Cuda compilation tools, release 13.0, V13.0.88
// Based on NVVM 20.0.0
//

.version 9.0
.target sm_100
.address_size 64

	// .globl	_Z10convolve2DPKfPfiii

.visible .entry _Z10convolve2DPKfPfiii(
	.param .u64 .ptr .align 1 _Z10convolve2DPKfPfiii_param_0,
	.param .u64 .ptr .align 1 _Z10convolve2DPKfPfiii_param_1,
	.param .u32 _Z10convolve2DPKfPfiii_param_2,
	.param .u32 _Z10convolve2DPKfPfiii_param_3,
	.param .u32 _Z10convolve2DPKfPfiii_param_4
)
{


	ret;

}


// ===== COMPILED SASS (sm_100) =====

	.target	sm_100

	.elftype	@"ET_EXEC"


//--------------------- .note.nv.tkinfo           --------------------------
	.section	.note.nv.tkinfo,"",@"SHT_NOTE"
	.sectionflags	@"SHF_NOTE_NV_TKINFO"
	.tkinfo
        /*0018*/ 	.word	0x00000002
        /*0030*/ 	.string	""
        /*0030*/ 	.string	"ptxas"
        /*0030*/ 	.string	"Cuda compilation tools, release 13.0, V13.0.88"
        /*0030*/ 	.string	"Build cuda_13.0.r13.0/compiler.36424714_0"
        /*0030*/ 	.string	"-arch sm_100 -m 64 "



//--------------------- .note.nv.cuinfo           --------------------------
	.section	.note.nv.cuinfo,"",@"SHT_NOTE"
	.sectionflags	@"SHF_NOTE_NV_CUINFO"
        /*0018*/ 	.short	0x0002
        /*001a*/ 	.short	0x0064
        /*001c*/ 	.short	0x0082
	.zero		2


//--------------------- .nv.info                  --------------------------
	.section	.nv.info,"",@"SHT_CUDA_INFO"
	.align	4


	//----- nvinfo : EIATTR_REGCOUNT
	.align		4
        /*0000*/ 	.byte	0x04, 0x2f
        /*0002*/ 	.short	(.L_1 - .L_0)
	.align		4
.L_0:
        /*0004*/ 	.word	index@(_Z10convolve2DPKfPfiii)
        /*0008*/ 	.word	0x00000004


	//----- nvinfo : EIATTR_FRAME_SIZE
	.align		4
.L_1:
        /*000c*/ 	.byte	0x04, 0x11
        /*000e*/ 	.short	(.L_3 - .L_2)
	.align		4
.L_2:
        /*0010*/ 	.word	index@(_Z10convolve2DPKfPfiii)
        /*0014*/ 	.word	0x00000000


	//----- nvinfo : EIATTR_MIN_STACK_SIZE
	.align		4
.L_3:
        /*0018*/ 	.byte	0x04, 0x12
        /*001a*/ 	.short	(.L_5 - .L_4)
	.align		4
.L_4:
        /*001c*/ 	.word	index@(_Z10convolve2DPKfPfiii)
        /*0020*/ 	.word	0x00000000
.L_5:


//--------------------- .nv.compat                --------------------------
	.section	.nv.compat,"",@"SHT_CUDA_COMPAT_INFO"
	.align	4
        /*0000*/ 	.byte	0x02, 0x09, 0x00, 0x00, 0x02, 0x02, 0x01, 0x00, 0x02, 0x05, 0x05, 0x00, 0x03, 0x07, 0x01, 0x01
        /*0010*/ 	.byte	0x02, 0x03, 0x00, 0x00, 0x02, 0x06, 0x01, 0x00, 0x04, 0x0b, 0x08, 0x00, 0x09, 0x00, 0x00, 0x00
        /*0020*/ 	.byte	0x00, 0x00, 0x00, 0x00


//--------------------- .nv.info._Z10convolve2DPKfPfiii --------------------------
	.section	.nv.info._Z10convolve2DPKfPfiii,"",@"SHT_CUDA_INFO"
	.sectionflags	@""
	.align	4


	//----- nvinfo : EIATTR_CUDA_API_VERSION
	.align		4
        /*0000*/ 	.byte	0x04, 0x37
        /*0002*/ 	.short	(.L_7 - .L_6)
.L_6:
        /*0004*/ 	.word	0x00000082


	//----- nvinfo : EIATTR_KPARAM_INFO
	.align		4
.L_7:
        /*0008*/ 	.byte	0x04, 0x17
        /*000a*/ 	.short	(.L_9 - .L_8)
.L_8:
        /*000c*/ 	.word	0x00000000
        /*0010*/ 	.short	0x0004
        /*0012*/ 	.short	0x0018
        /*0014*/ 	.byte	0x00, 0xf0, 0x11, 0x00


	//----- nvinfo : EIATTR_KPARAM_INFO
	.align		4
.L_9:
        /*0018*/ 	.byte	0x04, 0x17
        /*001a*/ 	.short	(.L_11 - .L_10)
.L_10:
        /*001c*/ 	.word	0x00000000
        /*0020*/ 	.short	0x0003
        /*0022*/ 	.short	0x0014
        /*0024*/ 	.byte	0x00, 0xf0, 0x11, 0x00


	//----- nvinfo : EIATTR_KPARAM_INFO
	.align		4
.L_11:
        /*0028*/ 	.byte	0x04, 0x17
        /*002a*/ 	.short	(.L_13 - .L_12)
.L_12:
        /*002c*/ 	.word	0x00000000
        /*0030*/ 	.short	0x0002
        /*0032*/ 	.short	0x0010
        /*0034*/ 	.byte	0x00, 0xf0, 0x11, 0x00


	//----- nvinfo : EIATTR_KPARAM_INFO
	.align		4
.L_13:
        /*0038*/ 	.byte	0x04, 0x17
        /*003a*/ 	.short	(.L_15 - .L_14)
.L_14:
        /*003c*/ 	.word	0x00000000
        /*0040*/ 	.short	0x0001
        /*0042*/ 	.short	0x0008
        /*0044*/ 	.byte	0x00, 0xf5, 0x21, 0x00


	//----- nvinfo : EIATTR_KPARAM_INFO
	.align		4
.L_15:
        /*0048*/ 	.byte	0x04, 0x17
        /*004a*/ 	.short	(.L_17 - .L_16)
.L_16:
        /*004c*/ 	.word	0x00000000
        /*0050*/ 	.short	0x0000
        /*0052*/ 	.short	0x0000
        /*0054*/ 	.byte	0x00, 0xf5, 0x21, 0x00


	//----- nvinfo : EIATTR_SPARSE_MMA_MASK
	.align		4
.L_17:
        /*0058*/ 	.byte	0x03, 0x50
        /*005a*/ 	.short	0x0000


	//----- nvinfo : EIATTR_MAXREG_COUNT
	.align		4
        /*005c*/ 	.byte	0x03, 0x1b
        /*005e*/ 	.short	0x00ff


	//----- nvinfo : EIATTR_MERCURY_ISA_VERSION
	.align		4
        /*0060*/ 	.byte	0x03, 0x5f
        /*0062*/ 	.short	0x0101


	//----- nvinfo : EIATTR_VRC_CTA_INIT_COUNT
	.align		4
        /*0064*/ 	.byte	0x02, 0x4a
	.zero		1
	.zero		1


	//----- nvinfo : EIATTR_EXIT_INSTR_OFFSETS
	.align		4
        /*0068*/ 	.byte	0x04, 0x1c
        /*006a*/ 	.short	(.L_19 - .L_18)


	//   ....[0]....
.L_18:
        /*006c*/ 	.word	0x00000010


	//----- nvinfo : EIATTR_CBANK_PARAM_SIZE
	.align		4
.L_19:
        /*0070*/ 	.byte	0x03, 0x19
        /*0072*/ 	.short	0x001c


	//----- nvinfo : EIATTR_PARAM_CBANK
	.align		4
        /*0074*/ 	.byte	0x04, 0x0a
        /*0076*/ 	.short	(.L_21 - .L_20)
	.align		4
.L_20:
        /*0078*/ 	.word	index@(.nv.constant0._Z10convolve2DPKfPfiii)
        /*007c*/ 	.short	0x0380
        /*007e*/ 	.short	0x001c


	//----- nvinfo : EIATTR_SW_WAR
	.align		4
.L_21:
        /*0080*/ 	.byte	0x04, 0x36
        /*0082*/ 	.short	(.L_23 - .L_22)
.L_22:
        /*0084*/ 	.word	0x00000008
.L_23:


//--------------------- .nv.callgraph             --------------------------
	.section	.nv.callgraph,"",@"SHT_CUDA_CALLGRAPH"
	.align	4
	.sectionentsize	8
	.align		4
        /*0000*/ 	.word	0x00000000
	.align		4
        /*0004*/ 	.word	0xffffffff
	.align		4
        /*0008*/ 	.word	0x00000000
	.align		4
        /*000c*/ 	.word	0xfffffffe
	.align		4
        /*0010*/ 	.word	0x00000000
	.align		4
        /*0014*/ 	.word	0xfffffffd
	.align		4
        /*0018*/ 	.word	0x00000000
	.align		4
        /*001c*/ 	.word	0xfffffffc


//--------------------- .text._Z10convolve2DPKfPfiii --------------------------
	.section	.text._Z10convolve2DPKfPfiii,"ax",@progbits
	.align	128
        .global         _Z10convolve2DPKfPfiii
        .type           _Z10convolve2DPKfPfiii,@function
        .size           _Z10convolve2DPKfPfiii,(.L_x_1 - _Z10convolve2DPKfPfiii)
        .other          _Z10convolve2DPKfPfiii,@"STO_CUDA_ENTRY STV_DEFAULT"
_Z10convolve2DPKfPfiii:
.text._Z10convolve2DPKfPfiii:
[----:B------:R-:W-:Y:S01]  /*0000*/  LDC R1, c[0x0][0x37c] ;  /* 0x0000df00ff017b82 */ /* 0x000fe20000000800 */
[----:B------:R-:W-:Y:S05]  /*0010*/  EXIT ;  /* 0x000000000000794d */ /* 0x000fea0003800000 */
.L_x_0:
[----:B------:R-:W-:-:S00]  /*0020*/  BRA `(.L_x_0) ;  /* 0xfffffffc00fc7947 */ /* 0x000fc0000383ffff */
[----:B------:R-:W-:-:S00]  /*0030*/  NOP ;  /* 0x0000000000007918 */ /* 0x000fc00000000000 */
        /* <DEDUP_REMOVED lines=12> */
.L_x_1:


//--------------------- .nv.shared.reserved.0     --------------------------
	.section	.nv.shared.reserved.0,"aw",@nobits
	.weak		__nv_reservedSMEM_offset_0_alias
	.size		__nv_reservedSMEM_offset_0_alias, 0, 64
	.other		__nv_reservedSMEM_offset_0_alias,@"STO_CUDA_RESERVED_SHARED STV_DEFAULT"
__nv_reservedSMEM_offset_0_alias:
	.zero		0
	.zero		64


//--------------------- .nv.constant0._Z10convolve2DPKfPfiii --------------------------
	.section	.nv.constant0._Z10convolve2DPKfPfiii,"a",@progbits
	.sectionflags	@""
	.align	4
.nv.constant0._Z10convolve2DPKfPfiii:
	.zero		924


//--------------------- SYMBOLS --------------------------

	.type		.nv.reservedSmem.offset0,@object
	.size		.nv.reservedSmem.offset0,0x4
